//
// Generated by NVIDIA NVVM Compiler
//
// Compiler Build ID: CL-36424714
// Cuda compilation tools, release 13.0, V13.0.88
// Based on NVVM 20.0.0
//

.version 9.0
.target sm_100
.address_size 64

	// .globl	_Z15spmv_csr_kernel9CSRMatrixPfS0_

.visible .entry _Z15spmv_csr_kernel9CSRMatrixPfS0_(
	.param .align 8 .b8 _Z15spmv_csr_kernel9CSRMatrixPfS0__param_0[32],
	.param .u64 .ptr .align 1 _Z15spmv_csr_kernel9CSRMatrixPfS0__param_1,
	.param .u64 .ptr .align 1 _Z15spmv_csr_kernel9CSRMatrixPfS0__param_2
)
{
	.reg .pred 	%p<11>;
	.reg .b32 	%r<64>;
	.reg .b32 	%f<114>;
	.reg .b64 	%rd<98>;

	ld.param.u64 	%rd16, [_Z15spmv_csr_kernel9CSRMatrixPfS0__param_0+8];
	ld.param.u32 	%r21, [_Z15spmv_csr_kernel9CSRMatrixPfS0__param_0];
	ld.param.u64 	%rd18, [_Z15spmv_csr_kernel9CSRMatrixPfS0__param_0+24];
	ld.param.u64 	%rd17, [_Z15spmv_csr_kernel9CSRMatrixPfS0__param_0+16];
	ld.param.u64 	%rd20, [_Z15spmv_csr_kernel9CSRMatrixPfS0__param_1];
	ld.param.u64 	%rd19, [_Z15spmv_csr_kernel9CSRMatrixPfS0__param_2];
	cvta.to.global.u64 	%rd1, %rd20;
	cvta.to.global.u64 	%rd2, %rd17;
	cvta.to.global.u64 	%rd3, %rd18;
	mov.u32 	%r22, %ctaid.x;
	mov.u32 	%r23, %ntid.x;
	mov.u32 	%r24, %tid.x;
	mad.lo.s32 	%r1, %r22, %r23, %r24;
	setp.ge.u32 	%p1, %r1, %r21;
	@%p1 bra 	$L__BB0_15;
	cvta.to.global.u64 	%rd21, %rd16;
	mul.wide.u32 	%rd22, %r1, 4;
	add.s64 	%rd23, %rd21, %rd22;
	ld.global.u32 	%r60, [%rd23];
	ld.global.u32 	%r3, [%rd23+4];
	setp.ge.u32 	%p2, %r60, %r3;
	mov.f32 	%f113, 0f00000000;
	@%p2 bra 	$L__BB0_14;
	add.s32 	%r25, %r60, 1;
	max.u32 	%r26, %r3, %r25;
	sub.s32 	%r4, %r26, %r60;
	and.b32  	%r5, %r4, 15;
	sub.s32 	%r27, %r60, %r26;
	setp.gt.u32 	%p3, %r27, -16;
	mov.f32 	%f113, 0f00000000;
	@%p3 bra 	$L__BB0_5;
	and.b32  	%r28, %r4, -16;
	neg.s32 	%r58, %r28;
	mul.wide.u32 	%rd24, %r60, 4;
	add.s64 	%rd25, %rd24, 32;
	add.s64 	%rd95, %rd2, %rd25;
	add.s64 	%rd94, %rd3, %rd25;
	mov.f32 	%f113, 0f00000000;
$L__BB0_4:
	.pragma "nounroll";
	ld.global.u32 	%r29, [%rd95+-32];
	ld.global.f32 	%f18, [%rd94+-32];
	mul.wide.u32 	%rd26, %r29, 4;
	add.s64 	%rd27, %rd1, %rd26;
	ld.global.f32 	%f19, [%rd27];
	fma.rn.f32 	%f20, %f18, %f19, %f113;
	ld.global.u32 	%r30, [%rd95+-28];
	ld.global.f32 	%f21, [%rd94+-28];
	mul.wide.u32 	%rd28, %r30, 4;
	add.s64 	%rd29, %rd1, %rd28;
	ld.global.f32 	%f22, [%rd29];
	fma.rn.f32 	%f23, %f21, %f22, %f20;
	ld.global.u32 	%r31, [%rd95+-24];
	ld.global.f32 	%f24, [%rd94+-24];
	mul.wide.u32 	%rd30, %r31, 4;
	add.s64 	%rd31, %rd1, %rd30;
	ld.global.f32 	%f25, [%rd31];
	fma.rn.f32 	%f26, %f24, %f25, %f23;
	ld.global.u32 	%r32, [%rd95+-20];
	ld.global.f32 	%f27, [%rd94+-20];
	mul.wide.u32 	%rd32, %r32, 4;
	add.s64 	%rd33, %rd1, %rd32;
	ld.global.f32 	%f28, [%rd33];
	fma.rn.f32 	%f29, %f27, %f28, %f26;
	ld.global.u32 	%r33, [%rd95+-16];
	ld.global.f32 	%f30, [%rd94+-16];
	mul.wide.u32 	%rd34, %r33, 4;
	add.s64 	%rd35, %rd1, %rd34;
	ld.global.f32 	%f31, [%rd35];
	fma.rn.f32 	%f32, %f30, %f31, %f29;
	ld.global.u32 	%r34, [%rd95+-12];
	ld.global.f32 	%f33, [%rd94+-12];
	mul.wide.u32 	%rd36, %r34, 4;
	add.s64 	%rd37, %rd1, %rd36;
	ld.global.f32 	%f34, [%rd37];
	fma.rn.f32 	%f35, %f33, %f34, %f32;
	ld.global.u32 	%r35, [%rd95+-8];
	ld.global.f32 	%f36, [%rd94+-8];
	mul.wide.u32 	%rd38, %r35, 4;
	add.s64 	%rd39, %rd1, %rd38;
	ld.global.f32 	%f37, [%rd39];
	fma.rn.f32 	%f38, %f36, %f37, %f35;
	ld.global.u32 	%r36, [%rd95+-4];
	ld.global.f32 	%f39, [%rd94+-4];
	mul.wide.u32 	%rd40, %r36, 4;
	add.s64 	%rd41, %rd1, %rd40;
	ld.global.f32 	%f40, [%rd41];
	fma.rn.f32 	%f41, %f39, %f40, %f38;
	ld.global.u32 	%r37, [%rd95];
	ld.global.f32 	%f42, [%rd94];
	mul.wide.u32 	%rd42, %r37, 4;
	add.s64 	%rd43, %rd1, %rd42;
	ld.global.f32 	%f43, [%rd43];
	fma.rn.f32 	%f44, %f42, %f43, %f41;
	ld.global.u32 	%r38, [%rd95+4];
	ld.global.f32 	%f45, [%rd94+4];
	mul.wide.u32 	%rd44, %r38, 4;
	add.s64 	%rd45, %rd1, %rd44;
	ld.global.f32 	%f46, [%rd45];
	fma.rn.f32 	%f47, %f45, %f46, %f44;
	ld.global.u32 	%r39, [%rd95+8];
	ld.global.f32 	%f48, [%rd94+8];
	mul.wide.u32 	%rd46, %r39, 4;
	add.s64 	%rd47, %rd1, %rd46;
	ld.global.f32 	%f49, [%rd47];
	fma.rn.f32 	%f50, %f48, %f49, %f47;
	ld.global.u32 	%r40, [%rd95+12];
	ld.global.f32 	%f51, [%rd94+12];
	mul.wide.u32 	%rd48, %r40, 4;
	add.s64 	%rd49, %rd1, %rd48;
	ld.global.f32 	%f52, [%rd49];
	fma.rn.f32 	%f53, %f51, %f52, %f50;
	ld.global.u32 	%r41, [%rd95+16];
	ld.global.f32 	%f54, [%rd94+16];
	mul.wide.u32 	%rd50, %r41, 4;
	add.s64 	%rd51, %rd1, %rd50;
	ld.global.f32 	%f55, [%rd51];
	fma.rn.f32 	%f56, %f54, %f55, %f53;
	ld.global.u32 	%r42, [%rd95+20];
	ld.global.f32 	%f57, [%rd94+20];
	mul.wide.u32 	%rd52, %r42, 4;
	add.s64 	%rd53, %rd1, %rd52;
	ld.global.f32 	%f58, [%rd53];
	fma.rn.f32 	%f59, %f57, %f58, %f56;
	ld.global.u32 	%r43, [%rd95+24];
	ld.global.f32 	%f60, [%rd94+24];
	mul.wide.u32 	%rd54, %r43, 4;
	add.s64 	%rd55, %rd1, %rd54;
	ld.global.f32 	%f61, [%rd55];
	fma.rn.f32 	%f62, %f60, %f61, %f59;
	ld.global.u32 	%r44, [%rd95+28];
	ld.global.f32 	%f63, [%rd94+28];
	mul.wide.u32 	%rd56, %r44, 4;
	add.s64 	%rd57, %rd1, %rd56;
	ld.global.f32 	%f64, [%rd57];
	fma.rn.f32 	%f113, %f63, %f64, %f62;
	add.s32 	%r60, %r60, 16;
	add.s32 	%r58, %r58, 16;
	add.s64 	%rd95, %rd95, 64;
	add.s64 	%rd94, %rd94, 64;
	setp.ne.s32 	%p4, %r58, 0;
	@%p4 bra 	$L__BB0_4;
$L__BB0_5:
	setp.eq.s32 	%p5, %r5, 0;
	@%p5 bra 	$L__BB0_14;
	and.b32  	%r12, %r4, 7;
	setp.lt.u32 	%p6, %r5, 8;
	@%p6 bra 	$L__BB0_8;
	mul.wide.u32 	%rd58, %r60, 4;
	add.s64 	%rd59, %rd2, %rd58;
	ld.global.u32 	%r45, [%rd59];
	add.s64 	%rd60, %rd3, %rd58;
	ld.global.f32 	%f66, [%rd60];
	mul.wide.u32 	%rd61, %r45, 4;
	add.s64 	%rd62, %rd1, %rd61;
	ld.global.f32 	%f67, [%rd62];
	fma.rn.f32 	%f68, %f66, %f67, %f113;
	ld.global.u32 	%r46, [%rd59+4];
	ld.global.f32 	%f69, [%rd60+4];
	mul.wide.u32 	%rd63, %r46, 4;
	add.s64 	%rd64, %rd1, %rd63;
	ld.global.f32 	%f70, [%rd64];
	fma.rn.f32 	%f71, %f69, %f70, %f68;
	ld.global.u32 	%r47, [%rd59+8];
	ld.global.f32 	%f72, [%rd60+8];
	mul.wide.u32 	%rd65, %r47, 4;
	add.s64 	%rd66, %rd1, %rd65;
	ld.global.f32 	%f73, [%rd66];
	fma.rn.f32 	%f74, %f72, %f73, %f71;
	ld.global.u32 	%r48, [%rd59+12];
	ld.global.f32 	%f75, [%rd60+12];
	mul.wide.u32 	%rd67, %r48, 4;
	add.s64 	%rd68, %rd1, %rd67;
	ld.global.f32 	%f76, [%rd68];
	fma.rn.f32 	%f77, %f75, %f76, %f74;
	ld.global.u32 	%r49, [%rd59+16];
	ld.global.f32 	%f78, [%rd60+16];
	mul.wide.u32 	%rd69, %r49, 4;
	add.s64 	%rd70, %rd1, %rd69;
	ld.global.f32 	%f79, [%rd70];
	fma.rn.f32 	%f80, %f78, %f79, %f77;
	ld.global.u32 	%r50, [%rd59+20];
	ld.global.f32 	%f81, [%rd60+20];
	mul.wide.u32 	%rd71, %r50, 4;
	add.s64 	%rd72, %rd1, %rd71;
	ld.global.f32 	%f82, [%rd72];
	fma.rn.f32 	%f83, %f81, %f82, %f80;
	ld.global.u32 	%r51, [%rd59+24];
	ld.global.f32 	%f84, [%rd60+24];
	mul.wide.u32 	%rd73, %r51, 4;
	add.s64 	%rd74, %rd1, %rd73;
	ld.global.f32 	%f85, [%rd74];
	fma.rn.f32 	%f86, %f84, %f85, %f83;
	ld.global.u32 	%r52, [%rd59+28];
	ld.global.f32 	%f87, [%rd60+28];
	mul.wide.u32 	%rd75, %r52, 4;
	add.s64 	%rd76, %rd1, %rd75;
	ld.global.f32 	%f88, [%rd76];
	fma.rn.f32 	%f113, %f87, %f88, %f86;
	add.s32 	%r60, %r60, 8;
$L__BB0_8:
	setp.eq.s32 	%p7, %r12, 0;
	@%p7 bra 	$L__BB0_14;
	and.b32  	%r15, %r4, 3;
	setp.lt.u32 	%p8, %r12, 4;
	@%p8 bra 	$L__BB0_11;
	mul.wide.u32 	%rd77, %r60, 4;
	add.s64 	%rd78, %rd2, %rd77;
	ld.global.u32 	%r53, [%rd78];
	add.s64 	%rd79, %rd3, %rd77;
	ld.global.f32 	%f90, [%rd79];
	mul.wide.u32 	%rd80, %r53, 4;
	add.s64 	%rd81, %rd1, %rd80;
	ld.global.f32 	%f91, [%rd81];
	fma.rn.f32 	%f92, %f90, %f91, %f113;
	ld.global.u32 	%r54, [%rd78+4];
	ld.global.f32 	%f93, [%rd79+4];
	mul.wide.u32 	%rd82, %r54, 4;
	add.s64 	%rd83, %rd1, %rd82;
	ld.global.f32 	%f94, [%rd83];
	fma.rn.f32 	%f95, %f93, %f94, %f92;
	ld.global.u32 	%r55, [%rd78+8];
	ld.global.f32 	%f96, [%rd79+8];
	mul.wide.u32 	%rd84, %r55, 4;
	add.s64 	%rd85, %rd1, %rd84;
	ld.global.f32 	%f97, [%rd85];
	fma.rn.f32 	%f98, %f96, %f97, %f95;
	ld.global.u32 	%r56, [%rd78+12];
	ld.global.f32 	%f99, [%rd79+12];
	mul.wide.u32 	%rd86, %r56, 4;
	add.s64 	%rd87, %rd1, %rd86;
	ld.global.f32 	%f100, [%rd87];
	fma.rn.f32 	%f113, %f99, %f100, %f98;
	add.s32 	%r60, %r60, 4;
$L__BB0_11:
	setp.eq.s32 	%p9, %r15, 0;
	@%p9 bra 	$L__BB0_14;
	mul.wide.u32 	%rd88, %r60, 4;
	add.s64 	%rd97, %rd3, %rd88;
	add.s64 	%rd96, %rd2, %rd88;
	neg.s32 	%r63, %r15;
$L__BB0_13:
	.pragma "nounroll";
	ld.global.u32 	%r57, [%rd96];
	ld.global.f32 	%f101, [%rd97];
	mul.wide.u32 	%rd89, %r57, 4;
	add.s64 	%rd90, %rd1, %rd89;
	ld.global.f32 	%f102, [%rd90];
	fma.rn.f32 	%f113, %f101, %f102, %f113;
	add.s64 	%rd97, %rd97, 4;
	add.s64 	%rd96, %rd96, 4;
	add.s32 	%r63, %r63, 1;
	setp.ne.s32 	%p10, %r63, 0;
	@%p10 bra 	$L__BB0_13;
$L__BB0_14:
	cvta.to.global.u64 	%rd91, %rd19;
	add.s64 	%rd93, %rd91, %rd22;
	ld.global.f32 	%f103, [%rd93];
	add.f32 	%f104, %f113, %f103;
	st.global.f32 	[%rd93], %f104;
$L__BB0_15:
	ret;

}


// ===== COMPILED SASS (sm_100) =====

	.target	sm_100

	.elftype	@"ET_EXEC"


//--------------------- .note.nv.tkinfo           --------------------------
	.section	.note.nv.tkinfo,"",@"SHT_NOTE"
	.sectionflags	@"SHF_NOTE_NV_TKINFO"
	.tkinfo
        /*0018*/ 	.word	0x00000002
        /*0030*/ 	.string	""
        /*0030*/ 	.string	"ptxas"
        /*0030*/ 	.string	"Cuda compilation tools, release 13.0, V13.0.88"
        /*0030*/ 	.string	"Build cuda_13.0.r13.0/compiler.36424714_0"
        /*0030*/ 	.string	"-arch sm_100 -m 64 "



//--------------------- .note.nv.cuinfo           --------------------------
	.section	.note.nv.cuinfo,"",@"SHT_NOTE"
	.sectionflags	@"SHF_NOTE_NV_CUINFO"
        /*0018*/ 	.short	0x0002
        /*001a*/ 	.short	0x0064
        /*001c*/ 	.short	0x0082
	.zero		2


//--------------------- .nv.info                  --------------------------
	.section	.nv.info,"",@"SHT_CUDA_INFO"
	.align	4


	//----- nvinfo : EIATTR_REGCOUNT
	.align		4
        /*0000*/ 	.byte	0x04, 0x2f
        /*0002*/ 	.short	(.L_1 - .L_0)
	.align		4
.L_0:
        /*0004*/ 	.word	index@(_Z15spmv_csr_kernel9CSRMatrixPfS0_)
        /*0008*/ 	.word	0x00000020


	//----- nvinfo : EIATTR_FRAME_SIZE
	.align		4
.L_1:
        /*000c*/ 	.byte	0x04, 0x11
        /*000e*/ 	.short	(.L_3 - .L_2)
	.align		4
.L_2:
        /*0010*/ 	.word	index@(_Z15spmv_csr_kernel9CSRMatrixPfS0_)
        /*0014*/ 	.word	0x00000000


	//----- nvinfo : EIATTR_MIN_STACK_SIZE
	.align		4
.L_3:
        /*0018*/ 	.byte	0x04, 0x12
        /*001a*/ 	.short	(.L_5 - .L_4)
	.align		4
.L_4:
        /*001c*/ 	.word	index@(_Z15spmv_csr_kernel9CSRMatrixPfS0_)
        /*0020*/ 	.word	0x00000000
.L_5:


//--------------------- .nv.compat                --------------------------
	.section	.nv.compat,"",@"SHT_CUDA_COMPAT_INFO"
	.align	4
        /*0000*/ 	.byte	0x02, 0x09, 0x00, 0x00, 0x02, 0x02, 0x01, 0x00, 0x02, 0x05, 0x05, 0x00, 0x03, 0x07, 0x01, 0x01
        /*0010*/ 	.byte	0x02, 0x03, 0x00, 0x00, 0x02, 0x06, 0x01, 0x00, 0x04, 0x0b, 0x08, 0x00, 0x09, 0x00, 0x00, 0x00
        /*0020*/ 	.byte	0x00, 0x00, 0x00, 0x00


//--------------------- .nv.info._Z15spmv_csr_kernel9CSRMatrixPfS0_ --------------------------
	.section	.nv.info._Z15spmv_csr_kernel9CSRMatrixPfS0_,"",@"SHT_CUDA_INFO"
	.sectionflags	@""
	.align	4


	//----- nvinfo : EIATTR_CUDA_API_VERSION
	.align		4
        /*0000*/ 	.byte	0x04, 0x37
        /*0002*/ 	.short	(.L_7 - .L_6)
.L_6:
        /*0004*/ 	.word	0x00000082


	//----- nvinfo : EIATTR_KPARAM_INFO
	.align		4
.L_7:
        /*0008*/ 	.byte	0x04, 0x17
        /*000a*/ 	.short	(.L_9 - .L_8)
.L_8:
        /*000c*/ 	.word	0x00000000
        /*0010*/ 	.short	0x0002
        /*0012*/ 	.short	0x0028
        /*0014*/ 	.byte	0x00, 0xf5, 0x21, 0x00


	//----- nvinfo : EIATTR_KPARAM_INFO
	.align		4
.L_9:
        /*0018*/ 	.byte	0x04, 0x17
        /*001a*/ 	.short	(.L_11 - .L_10)
.L_10:
        /*001c*/ 	.word	0x00000000
        /*0020*/ 	.short	0x0001
        /*0022*/ 	.short	0x0020
        /*0024*/ 	.byte	0x00, 0xf5, 0x21, 0x00


	//----- nvinfo : EIATTR_KPARAM_INFO
	.align		4
.L_11:
        /*0028*/ 	.byte	0x04, 0x17
        /*002a*/ 	.short	(.L_13 - .L_12)
.L_12:
        /*002c*/ 	.word	0x00000000
        /*0030*/ 	.short	0x0000
        /*0032*/ 	.short	0x0000
        /*0034*/ 	.byte	0x00, 0xf0, 0x81, 0x00


	//----- nvinfo : EIATTR_SPARSE_MMA_MASK
	.align		4
.L_13:
        /*0038*/ 	.byte	0x03, 0x50
        /*003a*/ 	.short	0x0000


	//----- nvinfo : EIATTR_MAXREG_COUNT
	.align		4
        /*003c*/ 	.byte	0x03, 0x1b
        /*003e*/ 	.short	0x00ff


	//----- nvinfo : EIATTR_MERCURY_ISA_VERSION
	.align		4
        /*0040*/ 	.byte	0x03, 0x5f
        /*0042*/ 	.short	0x0101


	//----- nvinfo : EIATTR_VRC_CTA_INIT_COUNT
	.align		4
        /*0044*/ 	.byte	0x02, 0x4a
	.zero		1
	.zero		1


	//----- nvinfo : EIATTR_EXIT_INSTR_OFFSETS
	.align		4
        /*0048*/ 	.byte	0x04, 0x1c
        /*004a*/ 	.short	(.L_15 - .L_14)


	//   ....[0]....
.L_14:
        /*004c*/ 	.word	0x00000070


	//   ....[1]....
        /*0050*/ 	.word	0x00000f70


	//----- nvinfo : EIATTR_CRS_STACK_SIZE
	.align		4
.L_15:
        /*0054*/ 	.byte	0x04, 0x1e
        /*0056*/ 	.short	(.L_17 - .L_16)
.L_16:
        /*0058*/ 	.word	0x00000000


	//----- nvinfo : EIATTR_CBANK_PARAM_SIZE
	.align		4
.L_17:
        /*005c*/ 	.byte	0x03, 0x19
        /*005e*/ 	.short	0x0030


	//----- nvinfo : EIATTR_PARAM_CBANK
	.align		4
        /*0060*/ 	.byte	0x04, 0x0a
        /*0062*/ 	.short	(.L_19 - .L_18)
	.align		4
.L_18:
        /*0064*/ 	.word	index@(.nv.constant0._Z15spmv_csr_kernel9CSRMatrixPfS0_)
        /*0068*/ 	.short	0x0380
        /*006a*/ 	.short	0x0030


	//----- nvinfo : EIATTR_SW_WAR
	.align		4
.L_19:
        /*006c*/ 	.byte	0x04, 0x36
        /*006e*/ 	.short	(.L_21 - .L_20)
.L_20:
        /*0070*/ 	.word	0x00000008
.L_21:


//--------------------- .nv.callgraph             --------------------------
	.section	.nv.callgraph,"",@"SHT_CUDA_CALLGRAPH"
	.align	4
	.sectionentsize	8
	.align		4
        /*0000*/ 	.word	0x00000000
	.align		4
        /*0004*/ 	.word	0xffffffff
	.align		4
        /*0008*/ 	.word	0x00000000
	.align		4
        /*000c*/ 	.word	0xfffffffe
	.align		4
        /*0010*/ 	.word	0x00000000
	.align		4
        /*0014*/ 	.word	0xfffffffd
	.align		4
        /*0018*/ 	.word	0x00000000
	.align		4
        /*001c*/ 	.word	0xfffffffc


//--------------------- .text._Z15spmv_csr_kernel9CSRMatrixPfS0_ --------------------------
	.section	.text._Z15spmv_csr_kernel9CSRMatrixPfS0_,"ax",@progbits
	.align	128
        .global         _Z15spmv_csr_kernel9CSRMatrixPfS0_
        .type           _Z15spmv_csr_kernel9CSRMatrixPfS0_,@function
        .size           _Z15spmv_csr_kernel9CSRMatrixPfS0_,(.L_x_11 - _Z15spmv_csr_kernel9CSRMatrixPfS0_)
        .other          _Z15spmv_csr_kernel9CSRMatrixPfS0_,@"STO_CUDA_ENTRY STV_DEFAULT"
_Z15spmv_csr_kernel9CSRMatrixPfS0_:
.text._Z15spmv_csr_kernel9CSRMatrixPfS0_:
[----:B------:R-:W-:Y:S01]  /*0000*/  LDC R1, c[0x0][0x37c] ;  /* 0x0000df00ff017b82 */ /* 0x000fe20000000800 */
[----:B------:R-:W0:Y:S07]  /*0010*/  S2R R3, SR_TID.X ;  /* 0x0000000000037919 */ /* 0x000e2e0000002100 */
[----:B------:R-:W0:Y:S01]  /*0020*/  S2UR UR4, SR_CTAID.X ;  /* 0x00000000000479c3 */ /* 0x000e220000002500 */
[----:B------:R-:W1:Y:S07]  /*0030*/  LDCU UR5, c[0x0][0x380] ;  /* 0x00007000ff0577ac */ /* 0x000e6e0008000800 */
[----:B------:R-:W0:Y:S02]  /*0040*/  LDC R0, c[0x0][0x360] ;  /* 0x0000d800ff007b82 */ /* 0x000e240000000800 */
[----:B0-----:R-:W-:-:S05]  /*0050*/  IMAD R0, R0, UR4, R3 ;  /* 0x0000000400007c24 */ /* 0x001fca000f8e0203 */
[----:B-1----:R-:W-:-:S13]  /*0060*/  ISETP.GE.U32.AND P0, PT, R0, UR5, PT ;  /* 0x0000000500007c0c */ /* 0x002fda000bf06070 */
[----:B------:R-:W-:Y:S05]  /*0070*/  @P0 EXIT ;  /* 0x000000000000094d */ /* 0x000fea0003800000 */
[----:B------:R-:W0:Y:S01]  /*0080*/  LDC.64 R2, c[0x0][0x388] ;  /* 0x0000e200ff027b82 */ /* 0x000e220000000a00 */
[----:B------:R-:W1:Y:S01]  /*0090*/  LDCU.64 UR4, c[0x0][0x358] ;  /* 0x00006b00ff0477ac */ /* 0x000e620008000a00 */
[----:B0-----:R-:W-:-:S05]  /*00a0*/  IMAD.WIDE.U32 R2, R0, 0x4, R2 ;  /* 0x0000000400027825 */ /* 0x001fca00078e0002 */
[----:B-1----:R-:W2:Y:S04]  /*00b0*/  LDG.E R4, desc[UR4][R2.64] ;  /* 0x0000000402047981 */ /* 0x002ea8000c1e1900 */
[----:B------:R-:W2:Y:S01]  /*00c0*/  LDG.E R5, desc[UR4][R2.64+0x4] ;  /* 0x0000040402057981 */ /* 0x000ea2000c1e1900 */
[----:B------:R-:W-:Y:S01]  /*00d0*/  BSSY.RECONVERGENT B0, `(.L_x_0) ;  /* 0x00000e4000007945 */ /* 0x000fe20003800200 */
[----:B------:R-:W-:Y:S01]  /*00e0*/  HFMA2 R22, -RZ, RZ, 0, 0 ;  /* 0x00000000ff167431 */ /* 0x000fe200000001ff */
[----:B--2---:R-:W-:-:S13]  /*00f0*/  ISETP.GE.U32.AND P0, PT, R4, R5, PT ;  /* 0x000000050400720c */ /* 0x004fda0003f06070 */
[----:B------:R-:W-:Y:S05]  /*0100*/  @P0 BRA `(.L_x_1) ;  /* 0x0000000c00800947 */ /* 0x000fea0003800000 */
[----:B------:R-:W-:Y:S01]  /*0110*/  MOV R2, R4 ;  /* 0x0000000400027202 */ /* 0x000fe20000000f00 */
[----:B------:R-:W-:Y:S01]  /*0120*/  BSSY.RECONVERGENT B1, `(.L_x_2) ;  /* 0x000006d000017945 */ /* 0x000fe20003800200 */
[----:B------:R-:W-:Y:S02]  /*0130*/  MOV R22, RZ ;  /* 0x000000ff00167202 */ /* 0x000fe40000000f00 */
[----:B------:R-:W-:-:S04]  /*0140*/  VIADDMNMX.U32 R5, R2, 0x1, R5, !PT ;  /* 0x0000000102057846 */ /* 0x000fc80007800005 */
[CC--:B------:R-:W-:Y:S02]  /*0150*/  IADD3 R3, PT, PT, R2.reuse, -R5.reuse, RZ ;  /* 0x8000000502037210 */ /* 0x0c0fe40007ffe0ff */
[----:B------:R-:W-:Y:S02]  /*0160*/  IADD3 R4, PT, PT, -R2, R5, RZ ;  /* 0x0000000502047210 */ /* 0x000fe40007ffe1ff */
[----:B------:R-:W-:Y:S02]  /*0170*/  ISETP.GT.U32.AND P1, PT, R3, -0x10, PT ;  /* 0xfffffff00300780c */ /* 0x000fe40003f24070 */
[----:B------:R-:W-:-:S04]  /*0180*/  LOP3.LUT R5, R4, 0xf, RZ, 0xc0, !PT ;  /* 0x0000000f04057812 */ /* 0x000fc800078ec0ff */
[----:B------:R-:W-:-:S07]  /*0190*/  ISETP.NE.AND P0, PT, R5, RZ, PT ;  /* 0x000000ff0500720c */ /* 0x000fce0003f05270 */
[----:B------:R-:W-:Y:S06]  /*01a0*/  @P1 BRA `(.L_x_3) ;  /* 0x0000000400901947 */ /* 0x000fec0003800000 */
[----:B------:R-:W0:Y:S01]  /*01b0*/  LDCU.128 UR8, c[0x0][0x390] ;  /* 0x00007200ff0877ac */ /* 0x000e220008000c00 */
[----:B------:R-:W-:Y:S01]  /*01c0*/  HFMA2 R7, -RZ, RZ, 0, 0 ;  /* 0x00000000ff077431 */ /* 0x000fe200000001ff */
[----:B------:R-:W-:Y:S02]  /*01d0*/  MOV R6, 0x20 ;  /* 0x0000002000067802 */ /* 0x000fe40000000f00 */
[----:B------:R-:W-:Y:S02]  /*01e0*/  LOP3.LUT R3, R4, 0xfffffff0, RZ, 0xc0, !PT ;  /* 0xfffffff004037812 */ /* 0x000fe400078ec0ff */
[----:B------:R-:W-:Y:S02]  /*01f0*/  MOV R22, RZ ;  /* 0x000000ff00167202 */ /* 0x000fe40000000f00 */
[----:B------:R-:W-:Y:S01]  /*0200*/  IADD3 R3, PT, PT, -R3, RZ, RZ ;  /* 0x000000ff03037210 */ /* 0x000fe20007ffe1ff */
[----:B------:R-:W-:-:S03]  /*0210*/  IMAD.WIDE.U32 R6, R2, 0x4, R6 ;  /* 0x0000000402067825 */ /* 0x000fc600078e0006 */
[C---:B0-----:R-:W-:Y:S02]  /*0220*/  IADD3 R12, P1, PT, R6.reuse, UR8, RZ ;  /* 0x00000008060c7c10 */ /* 0x041fe4000ff3e0ff */
[----:B------:R-:W-:Y:S02]  /*0230*/  IADD3 R10, P2, PT, R6, UR10, RZ ;  /* 0x0000000a060a7c10 */ /* 0x000fe4000ff5e0ff */
[C---:B------:R-:W-:Y:S02]  /*0240*/  IADD3.X R13, PT, PT, R7.reuse, UR9, RZ, P1, !PT ;  /* 0x00000009070d7c10 */ /* 0x040fe40008ffe4ff */
[----:B------:R-:W-:-:S09]  /*0250*/  IADD3.X R11, PT, PT, R7, UR11, RZ, P2, !PT ;  /* 0x0000000b070b7c10 */ /* 0x000fd200097fe4ff */
.L_x_4:
[----:B------:R-:W2:Y:S01]  /*0260*/  LDG.E R25, desc[UR4][R12.64+-0x20] ;  /* 0xffffe0040c197981 */ /* 0x000ea2000c1e1900 */
[----:B------:R-:W2:Y:S03]  /*0270*/  LDC.64 R14, c[0x0][0x3a0] ;  /* 0x0000e800ff0e7b82 */ /* 0x000ea60000000a00 */
[----:B------:R-:W3:Y:S04]  /*0280*/  LDG.E R9, desc[UR4][R12.64+-0x1c] ;  /* 0xffffe4040c097981 */ /* 0x000ee8000c1e1900 */
[----:B------:R-:W4:Y:S04]  /*0290*/  LDG.E R29, desc[UR4][R12.64+-0x18] ;  /* 0xffffe8040c1d7981 */ /* 0x000f28000c1e1900 */
[----:B------:R-:W5:Y:S04]  /*02a0*/  LDG.E R17, desc[UR4][R12.64+-0x14] ;  /* 0xffffec040c117981 */ /* 0x000f68000c1e1900 */
[----:B------:R-:W5:Y:S04]  /*02b0*/  LDG.E R19, desc[UR4][R12.64+-0x10] ;  /* 0xfffff0040c137981 */ /* 0x000f68000c1e1900 */
[----:B------:R-:W5:Y:S04]  /*02c0*/  LDG.E R27, desc[UR4][R10.64+-0x20] ;  /* 0xffffe0040a1b7981 */ /* 0x000f68000c1e1900 */
[----:B------:R-:W5:Y:S04]  /*02d0*/  LDG.E R23, desc[UR4][R12.64+-0xc] ;  /* 0xfffff4040c177981 */ /* 0x000f68000c1e1900 */
[----:B------:R-:W5:Y:S04]  /*02e0*/  LDG.E R21, desc[UR4][R10.64+-0x1c] ;  /* 0xffffe4040a157981 */ /* 0x000f68000c1e1900 */
[----:B------:R-:W5:Y:S04]  /*02f0*/  LDG.E R6, desc[UR4][R12.64+-0x8] ;  /* 0xfffff8040c067981 */ /* 0x000f68000c1e1900 */
[----:B------:R-:W5:Y:S04]  /*0300*/  LDG.E R7, desc[UR4][R12.64+-0x4] ;  /* 0xfffffc040c077981 */ /* 0x000f68000c1e1900 */
[----:B------:R-:W5:Y:S01]  /*0310*/  LDG.E R26, desc[UR4][R10.64+-0x10] ;  /* 0xfffff0040a1a7981 */ /* 0x000f62000c1e1900 */
[----:B--2---:R-:W-:-:S06]  /*0320*/  IMAD.WIDE.U32 R24, R25, 0x4, R14 ;  /* 0x0000000419187825 */ /* 0x004fcc00078e000e */
[----:B------:R-:W2:Y:S01]  /*0330*/  LDG.E R24, desc[UR4][R24.64] ;  /* 0x0000000418187981 */ /* 0x000ea2000c1e1900 */
[----:B---3--:R-:W-:-:S04]  /*0340*/  IMAD.WIDE.U32 R8, R9, 0x4, R14 ;  /* 0x0000000409087825 */ /* 0x008fc800078e000e */
[--C-:B----4-:R-:W-:Y:S02]  /*0350*/  IMAD.WIDE.U32 R28, R29, 0x4, R14.reuse ;  /* 0x000000041d1c7825 */ /* 0x110fe400078e000e */
[----:B------:R-:W3:Y:S02]  /*0360*/  LDG.E R8, desc[UR4][R8.64] ;  /* 0x0000000408087981 */ /* 0x000ee4000c1e1900 */
[--C-:B-----5:R-:W-:Y:S02]  /*0370*/  IMAD.WIDE.U32 R16, R17, 0x4, R14.reuse ;  /* 0x0000000411107825 */ /* 0x120fe400078e000e */
[----:B------:R-:W4:Y:S02]  /*0380*/  LDG.E R20, desc[UR4][R28.64] ;  /* 0x000000041c147981 */ /* 0x000f24000c1e1900 */
[----:B------:R-:W-:Y:S02]  /*0390*/  IMAD.WIDE.U32 R18, R19, 0x4, R14 ;  /* 0x0000000413127825 */ /* 0x000fe400078e000e */
[----:B------:R-:W5:Y:S04]  /*03a0*/  LDG.E R16, desc[UR4][R16.64] ;  /* 0x0000000410107981 */ /* 0x000f68000c1e1900 */
[----:B------:R-:W4:Y:S04]  /*03b0*/  LDG.E R9, desc[UR4][R10.64+-0x18] ;  /* 0xffffe8040a097981 */ /* 0x000f28000c1e1900 */
[----:B------:R-:W5:Y:S04]  /*03c0*/  LDG.E R25, desc[UR4][R10.64+-0x14] ;  /* 0xffffec040a197981 */ /* 0x000f68000c1e1900 */
[----:B------:R-:W5:Y:S04]  /*03d0*/  LDG.E R29, desc[UR4][R12.64] ;  /* 0x000000040c1d7981 */ /* 0x000f68000c1e1900 */
[----:B------:R2:W5:Y:S04]  /*03e0*/  LDG.E R19, desc[UR4][R18.64] ;  /* 0x0000000412137981 */ /* 0x000568000c1e1900 */
[----:B------:R-:W5:Y:S01]  /*03f0*/  LDG.E R28, desc[UR4][R10.64+0xc] ;  /* 0x00000c040a1c7981 */ /* 0x000f62000c1e1900 */
[----:B--2---:R-:W-:Y:S01]  /*0400*/  FFMA R18, R27, R24, R22 ;  /* 0x000000181b127223 */ /* 0x004fe20000000016 */
[----:B------:R-:W-:-:S02]  /*0410*/  IMAD.WIDE.U32 R22, R23, 0x4, R14 ;  /* 0x0000000417167825 */ /* 0x000fc400078e000e */
[----:B------:R-:W2:Y:S04]  /*0420*/  LDG.E R27, desc[UR4][R10.64+-0xc] ;  /* 0xfffff4040a1b7981 */ /* 0x000ea8000c1e1900 */
[----:B------:R0:W2:Y:S01]  /*0430*/  LDG.E R24, desc[UR4][R22.64] ;  /* 0x0000000416187981 */ /* 0x0000a2000c1e1900 */
[----:B---3--:R-:W-:-:S03]  /*0440*/  FFMA R8, R21, R8, R18 ;  /* 0x0000000815087223 */ /* 0x008fc60000000012 */
[----:B------:R-:W3:Y:S01]  /*0450*/  LDG.E R18, desc[UR4][R10.64+-0x4] ;  /* 0xfffffc040a127981 */ /* 0x000ee2000c1e1900 */
[----:B0-----:R-:W-:-:S04]  /*0460*/  IMAD.WIDE.U32 R22, R6, 0x4, R14 ;  /* 0x0000000406167825 */ /* 0x001fc800078e000e */
[----:B----4-:R-:W-:Y:S01]  /*0470*/  FFMA R20, R9, R20, R8 ;  /* 0x0000001409147223 */ /* 0x010fe20000000008 */
[----:B------:R-:W-:Y:S01]  /*0480*/  IMAD.WIDE.U32 R6, R7, 0x4, R14 ;  /* 0x0000000407067825 */ /* 0x000fe200078e000e */
[----:B------:R-:W4:Y:S04]  /*0490*/  LDG.E R21, desc[UR4][R22.64] ;  /* 0x0000000416157981 */ /* 0x000f28000c1e1900 */
[----:B------:R-:W4:Y:S01]  /*04a0*/  LDG.E R8, desc[UR4][R10.64+-0x8] ;  /* 0xfffff8040a087981 */ /* 0x000f22000c1e1900 */
[----:B-----5:R-:W-:-:S03]  /*04b0*/  FFMA R20, R25, R16, R20 ;  /* 0x0000001019147223 */ /* 0x020fc60000000014 */
[----:B------:R-:W5:Y:S01]  /*04c0*/  LDG.E R9, desc[UR4][R12.64+0x4] ;  /* 0x000004040c097981 */ /* 0x000f62000c1e1900 */
[----:B------:R-:W-:-:S03]  /*04d0*/  IMAD.WIDE.U32 R16, R29, 0x4, R14 ;  /* 0x000000041d107825 */ /* 0x000fc600078e000e */
[----:B------:R-:W3:Y:S01]  /*04e0*/  LDG.E R7, desc[UR4][R6.64] ;  /* 0x0000000406077981 */ /* 0x000ee2000c1e1900 */
[----:B------:R-:W-:-:S03]  /*04f0*/  FFMA R26, R26, R19, R20 ;  /* 0x000000131a1a7223 */ /* 0x000fc60000000014 */
[----:B------:R-:W3:Y:S04]  /*0500*/  LDG.E R25, desc[UR4][R12.64+0x8] ;  /* 0x000008040c197981 */ /* 0x000ee8000c1e1900 */
[----:B------:R-:W3:Y:S04]  /*0510*/  LDG.E R19, desc[UR4][R12.64+0xc] ;  /* 0x00000c040c137981 */ /* 0x000ee8000c1e1900 */
[----:B------:R-:W3:Y:S04]  /*0520*/  LDG.E R17, desc[UR4][R16.64] ;  /* 0x0000000410117981 */ /* 0x000ee8000c1e1900 */
[----:B------:R-:W3:Y:S04]  /*0530*/  LDG.E R20, desc[UR4][R10.64] ;  /* 0x000000040a147981 */ /* 0x000ee8000c1e1900 */
[----:B------:R-:W3:Y:S04]  /*0540*/  LDG.E R23, desc[UR4][R12.64+0x10] ;  /* 0x000010040c177981 */ /* 0x000ee8000c1e1900 */
[----:B------:R-:W3:Y:S04]  /*0550*/  LDG.E R29, desc[UR4][R12.64+0x14] ;  /* 0x000014040c1d7981 */ /* 0x000ee8000c1e1900 */
[----:B------:R-:W3:Y:S04]  /*0560*/  LDG.E R22, desc[UR4][R12.64+0x18] ;  /* 0x000018040c167981 */ /* 0x000ee8000c1e1900 */
[----:B------:R-:W3:Y:S01]  /*0570*/  LDG.E R16, desc[UR4][R10.64+0x8] ;  /* 0x000008040a107981 */ /* 0x000ee2000c1e1900 */
[----:B--2---:R-:W-:-:S03]  /*0580*/  FFMA R24, R27, R24, R26 ;  /* 0x000000181b187223 */ /* 0x004fc6000000001a */
[----:B------:R-:W2:Y:S04]  /*0590*/  LDG.E R27, desc[UR4][R12.64+0x1c] ;  /* 0x00001c040c1b7981 */ /* 0x000ea8000c1e1900 */
[----:B------:R-:W2:Y:S01]  /*05a0*/  LDG.E R26, desc[UR4][R10.64+0x4] ;  /* 0x000004040a1a7981 */ /* 0x000ea2000c1e1900 */
[----:B----4-:R-:W-:Y:S01]  /*05b0*/  FFMA R21, R8, R21, R24 ;  /* 0x0000001508157223 */ /* 0x010fe20000000018 */
[----:B-----5:R-:W-:-:S04]  /*05c0*/  IMAD.WIDE.U32 R8, R9, 0x4, R14 ;  /* 0x0000000409087825 */ /* 0x020fc800078e000e */
[----:B---3--:R-:W-:Y:S02]  /*05d0*/  FFMA R21, R18, R7, R21 ;  /* 0x0000000712157223 */ /* 0x008fe40000000015 */
[----:B------:R-:W3:Y:S01]  /*05e0*/  LDG.E R8, desc[UR4][R8.64] ;  /* 0x0000000408087981 */ /* 0x000ee2000c1e1900 */
[----:B------:R-:W-:-:S04]  /*05f0*/  IMAD.WIDE.U32 R6, R25, 0x4, R14 ;  /* 0x0000000419067825 */ /* 0x000fc800078e000e */
[----:B------:R-:W-:Y:S02]  /*0600*/  IMAD.WIDE.U32 R18, R19, 0x4, R14 ;  /* 0x0000000413127825 */ /* 0x000fe400078e000e */
[----:B------:R-:W4:Y:S04]  /*0610*/  LDG.E R7, desc[UR4][R6.64] ;  /* 0x0000000406077981 */ /* 0x000f28000c1e1900 */
[----:B------:R-:W5:Y:S01]  /*0620*/  LDG.E R19, desc[UR4][R18.64] ;  /* 0x0000000412137981 */ /* 0x000f62000c1e1900 */
[----:B------:R-:W-:-:S03]  /*0630*/  FFMA R17, R20, R17, R21 ;  /* 0x0000001114117223 */ /* 0x000fc60000000015 */
[----:B------:R-:W5:Y:S01]  /*0640*/  LDG.E R9, desc[UR4][R10.64+0x10] ;  /* 0x000010040a097981 */ /* 0x000f62000c1e1900 */
[----:B------:R-:W-:-:S03]  /*0650*/  IMAD.WIDE.U32 R20, R23, 0x4, R14 ;  /* 0x0000000417147825 */ /* 0x000fc600078e000e */
[----:B------:R-:W5:Y:S01]  /*0660*/  LDG.E R6, desc[UR4][R10.64+0x14] ;  /* 0x000014040a067981 */ /* 0x000f62000c1e1900 */
[----:B------:R-:W-:-:S03]  /*0670*/  IMAD.WIDE.U32 R24, R29, 0x4, R14 ;  /* 0x000000041d187825 */ /* 0x000fc600078e000e */
[----:B------:R-:W5:Y:S01]  /*0680*/  LDG.E R20, desc[UR4][R20.64] ;  /* 0x0000000414147981 */ /* 0x000f62000c1e1900 */
[----:B------:R-:W-:-:S03]  /*0690*/  IMAD.WIDE.U32 R22, R22, 0x4, R14 ;  /* 0x0000000416167825 */ /* 0x000fc600078e000e */
[----:B------:R-:W5:Y:S04]  /*06a0*/  LDG.E R25, desc[UR4][R24.64] ;  /* 0x0000000418197981 */ /* 0x000f68000c1e1900 */
[----:B------:R-:W5:Y:S04]  /*06b0*/  LDG.E R22, desc[UR4][R22.64] ;  /* 0x0000000416167981 */ /* 0x000f68000c1e1900 */
[----:B------:R-:W5:Y:S01]  /*06c0*/  LDG.E R18, desc[UR4][R10.64+0x1c] ;  /* 0x00001c040a127981 */ /* 0x000f62000c1e1900 */
[----:B--2---:R-:W-:-:S03]  /*06d0*/  IMAD.WIDE.U32 R14, R27, 0x4, R14 ;  /* 0x000000041b0e7825 */ /* 0x004fc600078e000e */
[----:B------:R0:W2:Y:S04]  /*06e0*/  LDG.E R27, desc[UR4][R10.64+0x18] ;  /* 0x000018040a1b7981 */ /* 0x0000a8000c1e1900 */
[----:B------:R-:W2:Y:S01]  /*06f0*/  LDG.E R15, desc[UR4][R14.64] ;  /* 0x000000040e0f7981 */ /* 0x000ea2000c1e1900 */
[----:B------:R-:W-:-:S04]  /*0700*/  IADD3 R3, PT, PT, R3, 0x10, RZ ;  /* 0x0000001003037810 */ /* 0x000fc80007ffe0ff */
[----:B------:R-:W-:Y:S01]  /*0710*/  ISETP.NE.AND P1, PT, R3, RZ, PT ;  /* 0x000000ff0300720c */ /* 0x000fe20003f25270 */
[----:B---3--:R-:W-:-:S04]  /*0720*/  FFMA R17, R26, R8, R17 ;  /* 0x000000081a117223 */ /* 0x008fc80000000011 */
[----:B----4-:R-:W-:-:S04]  /*0730*/  FFMA R7, R16, R7, R17 ;  /* 0x0000000710077223 */ /* 0x010fc80000000011 */
[----:B-----5:R-:W-:Y:S01]  /*0740*/  FFMA R28, R28, R19, R7 ;  /* 0x000000131c1c7223 */ /* 0x020fe20000000007 */
[----:B------:R-:W-:Y:S02]  /*0750*/  IADD3 R12, P2, PT, R12, 0x40, RZ ;  /* 0x000000400c0c7810 */ /* 0x000fe40007f5e0ff */
[----:B0-----:R-:W-:Y:S01]  /*0760*/  IADD3 R10, P3, PT, R10, 0x40, RZ ;  /* 0x000000400a0a7810 */ /* 0x001fe20007f7e0ff */
[----:B------:R-:W-:-:S04]  /*0770*/  FFMA R9, R9, R20, R28 ;  /* 0x0000001409097223 */ /* 0x000fc8000000001c */
[----:B------:R-:W-:Y:S01]  /*0780*/  FFMA R6, R6, R25, R9 ;  /* 0x0000001906067223 */ /* 0x000fe20000000009 */
[----:B------:R-:W-:Y:S02]  /*0790*/  IADD3.X R13, PT, PT, RZ, R13, RZ, P2, !PT ;  /* 0x0000000dff0d7210 */ /* 0x000fe400017fe4ff */
[----:B------:R-:W-:Y:S02]  /*07a0*/  IADD3.X R11, PT, PT, RZ, R11, RZ, P3, !PT ;  /* 0x0000000bff0b7210 */ /* 0x000fe40001ffe4ff */
[----:B------:R-:W-:Y:S01]  /*07b0*/  IADD3 R2, PT, PT, R2, 0x10, RZ ;  /* 0x0000001002027810 */ /* 0x000fe20007ffe0ff */
[----:B--2---:R-:W-:-:S04]  /*07c0*/  FFMA R27, R27, R22, R6 ;  /* 0x000000161b1b7223 */ /* 0x004fc80000000006 */
[----:B------:R-:W-:Y:S01]  /*07d0*/  FFMA R22, R18, R15, R27 ;  /* 0x0000000f12167223 */ /* 0x000fe2000000001b */
[----:B------:R-:W-:Y:S06]  /*07e0*/  @P1 BRA `(.L_x_4) ;  /* 0xfffffff8009c1947 */ /* 0x000fec000383ffff */
.L_x_3:
[----:B------:R-:W-:Y:S05]  /*07f0*/  BSYNC.RECONVERGENT B1 ;  /* 0x0000000000017941 */ /* 0x000fea0003800200 */
.L_x_2:
[----:B------:R-:W-:Y:S05]  /*0800*/  @!P0 BRA `(.L_x_1) ;  /* 0x0000000400c08947 */ /* 0x000fea0003800000 */
[----:B------:R-:W-:Y:S01]  /*0810*/  ISETP.GE.U32.AND P0, PT, R5, 0x8, PT ;  /* 0x000000080500780c */ /* 0x000fe20003f06070 */
[----:B------:R-:W-:Y:S01]  /*0820*/  BSSY.RECONVERGENT B1, `(.L_x_5) ;  /* 0x0000032000017945 */ /* 0x000fe20003800200 */
[----:B------:R-:W-:-:S04]  /*0830*/  LOP3.LUT R25, R4, 0x7, RZ, 0xc0, !PT ;  /* 0x0000000704197812 */ /* 0x000fc800078ec0ff */
[----:B------:R-:W-:-:S07]  /*0840*/  ISETP.NE.AND P1, PT, R25, RZ, PT ;  /* 0x000000ff1900720c */ /* 0x000fce0003f25270 */
[----:B------:R-:W-:Y:S06]  /*0850*/  @!P0 BRA `(.L_x_6) ;  /* 0x0000000000b88947 */ /* 0x000fec0003800000 */
[----:B------:R-:W0:Y:S08]  /*0860*/  LDC.64 R18, c[0x0][0x390] ;  /* 0x0000e400ff127b82 */ /* 0x000e300000000a00 */
[----:B------:R-:W1:Y:S08]  /*0870*/  LDC.64 R8, c[0x0][0x3a0] ;  /* 0x0000e800ff087b82 */ /* 0x000e700000000a00 */
[----:B------:R-:W2:Y:S01]  /*0880*/  LDC.64 R6, c[0x0][0x398] ;  /* 0x0000e600ff067b82 */ /* 0x000ea20000000a00 */
[----:B0-----:R-:W-:-:S05]  /*0890*/  IMAD.WIDE.U32 R18, R2, 0x4, R18 ;  /* 0x0000000402127825 */ /* 0x001fca00078e0012 */
[----:B------:R-:W1:Y:S04]  /*08a0*/  LDG.E R29, desc[UR4][R18.64] ;  /* 0x00000004121d7981 */ /* 0x000e68000c1e1900 */
[----:B------:R-:W3:Y:S04]  /*08b0*/  LDG.E R27, desc[UR4][R18.64+0x4] ;  /* 0x00000404121b7981 */ /* 0x000ee8000c1e1900 */
[----:B------:R-:W4:Y:S04]  /*08c0*/  LDG.E R23, desc[UR4][R18.64+0x8] ;  /* 0x0000080412177981 */ /* 0x000f28000c1e1900 */
[----:B------:R-:W5:Y:S04]  /*08d0*/  LDG.E R11, desc[UR4][R18.64+0xc] ;  /* 0x00000c04120b7981 */ /* 0x000f68000c1e1900 */
[----:B------:R-:W5:Y:S04]  /*08e0*/  LDG.E R13, desc[UR4][R18.64+0x10] ;  /* 0x00001004120d7981 */ /* 0x000f68000c1e1900 */
[----:B------:R-:W5:Y:S04]  /*08f0*/  LDG.E R15, desc[UR4][R18.64+0x14] ;  /* 0x00001404120f7981 */ /* 0x000f68000c1e1900 */
[----:B------:R-:W5:Y:S04]  /*0900*/  LDG.E R17, desc[UR4][R18.64+0x18] ;  /* 0x0000180412117981 */ /* 0x000f68000c1e1900 */
[----:B------:R4:W5:Y:S01]  /*0910*/  LDG.E R21, desc[UR4][R18.64+0x1c] ;  /* 0x00001c0412157981 */ /* 0x000962000c1e1900 */
[----:B--2---:R-:W-:-:S05]  /*0920*/  IMAD.WIDE.U32 R6, R2, 0x4, R6 ;  /* 0x0000000402067825 */ /* 0x004fca00078e0006 */
[----:B------:R-:W2:Y:S04]  /*0930*/  LDG.E R5, desc[UR4][R6.64] ;  /* 0x0000000406057981 */ /* 0x000ea8000c1e1900 */
[----:B------:R-:W2:Y:S01]  /*0940*/  LDG.E R24, desc[UR4][R6.64+0x8] ;  /* 0x0000080406187981 */ /* 0x000ea2000c1e1900 */
[----:B-1----:R-:W-:-:S04]  /*0950*/  IMAD.WIDE.U32 R28, R29, 0x4, R8 ;  /* 0x000000041d1c7825 */ /* 0x002fc800078e0008 */
[--C-:B---3--:R-:W-:Y:S01]  /*0960*/  IMAD.WIDE.U32 R26, R27, 0x4, R8.reuse ;  /* 0x000000041b1a7825 */ /* 0x108fe200078e0008 */
[----:B------:R-:W2:Y:S03]  /*0970*/  LDG.E R3, desc[UR4][R28.64] ;  /* 0x000000041c037981 */ /* 0x000ea6000c1e1900 */
[--C-:B----4-:R-:W-:Y:S01]  /*0980*/  IMAD.WIDE.U32 R18, R23, 0x4, R8.reuse ;  /* 0x0000000417127825 */ /* 0x110fe200078e0008 */
[----:B------:R-:W3:Y:S04]  /*0990*/  LDG.E R20, desc[UR4][R26.64] ;  /* 0x000000041a147981 */ /* 0x000ee8000c1e1900 */
[----:B------:R-:W3:Y:S01]  /*09a0*/  LDG.E R23, desc[UR4][R6.64+0x4] ;  /* 0x0000040406177981 */ /* 0x000ee2000c1e1900 */
[----:B-----5:R-:W-:-:S03]  /*09b0*/  IMAD.WIDE.U32 R10, R11, 0x4, R8 ;  /* 0x000000040b0a7825 */ /* 0x020fc600078e0008 */
[----:B------:R-:W4:Y:S01]  /*09c0*/  LDG.E R19, desc[UR4][R18.64] ;  /* 0x0000000412137981 */ /* 0x000f22000c1e1900 */
[----:B------:R-:W-:-:S03]  /*09d0*/  IMAD.WIDE.U32 R12, R13, 0x4, R8 ;  /* 0x000000040d0c7825 */ /* 0x000fc600078e0008 */
[----:B------:R-:W5:Y:S01]  /*09e0*/  LDG.E R11, desc[UR4][R10.64] ;  /* 0x000000040a0b7981 */ /* 0x000f62000c1e1900 */
[----:B------:R-:W-:-:S03]  /*09f0*/  IMAD.WIDE.U32 R14, R15, 0x4, R8 ;  /* 0x000000040f0e7825 */ /* 0x000fc600078e0008 */
[----:B------:R-:W5:Y:S01]  /*0a00*/  LDG.E R28, desc[UR4][R6.64+0xc] ;  /* 0x00000c04061c7981 */ /* 0x000f62000c1e1900 */
[----:B------:R-:W-:-:S03]  /*0a10*/  IMAD.WIDE.U32 R16, R17, 0x4, R8 ;  /* 0x0000000411107825 */ /* 0x000fc600078e0008 */
[----:B------:R-:W5:Y:S04]  /*0a20*/  LDG.E R12, desc[UR4][R12.64] ;  /* 0x000000040c0c7981 */ /* 0x000f68000c1e1900 */
[----:B------:R-:W5:Y:S01]  /*0a30*/  LDG.E R29, desc[UR4][R6.64+0x10] ;  /* 0x00001004061d7981 */ /* 0x000f62000c1e1900 */
[----:B------:R-:W-:-:S03]  /*0a40*/  IMAD.WIDE.U32 R8, R21, 0x4, R8 ;  /* 0x0000000415087825 */ /* 0x000fc600078e0008 */
[----:B------:R-:W5:Y:S04]  /*0a50*/  LDG.E R15, desc[UR4][R14.64] ;  /* 0x000000040e0f7981 */ /* 0x000f68000c1e1900 */
[----:B------:R-:W5:Y:S04]  /*0a60*/  LDG.E R26, desc[UR4][R6.64+0x14] ;  /* 0x00001404061a7981 */ /* 0x000f68000c1e1900 */
[----:B------:R-:W5:Y:S04]  /*0a70*/  LDG.E R16, desc[UR4][R16.64] ;  /* 0x0000000410107981 */ /* 0x000f68000c1e1900 */
[----:B------:R-:W5:Y:S04]  /*0a80*/  LDG.E R21, desc[UR4][R6.64+0x18] ;  /* 0x0000180406157981 */ /* 0x000f68000c1e1900 */
[----:B------:R-:W5:Y:S04]  /*0a90*/  LDG.E R10, desc[UR4][R6.64+0x1c] ;  /* 0x00001c04060a7981 */ /* 0x000f68000c1e1900 */
[----:B------:R-:W5:Y:S01]  /*0aa0*/  LDG.E R8, desc[UR4][R8.64] ;  /* 0x0000000408087981 */ /* 0x000f62000c1e1900 */
[----:B------:R-:W-:Y:S01]  /*0ab0*/  IADD3 R2, PT, PT, R2, 0x8, RZ ;  /* 0x0000000802027810 */ /* 0x000fe20007ffe0ff */
[----:B--2---:R-:W-:-:S04]  /*0ac0*/  FFMA R22, R5, R3, R22 ;  /* 0x0000000305167223 */ /* 0x004fc80000000016 */
[----:B---3--:R-:W-:-:S04]  /*0ad0*/  FFMA R23, R23, R20, R22 ;  /* 0x0000001417177223 */ /* 0x008fc80000000016 */
[----:B----4-:R-:W-:-:S04]  /*0ae0*/  FFMA R19, R24, R19, R23 ;  /* 0x0000001318137223 */ /* 0x010fc80000000017 */
[----:B-----5:R-:W-:-:S04]  /*0af0*/  FFMA R28, R28, R11, R19 ;  /* 0x0000000b1c1c7223 */ /* 0x020fc80000000013 */
[----:B------:R-:W-:-:S04]  /*0b00*/  FFMA R29, R29, R12, R28 ;  /* 0x0000000c1d1d7223 */ /* 0x000fc8000000001c */
[----:B------:R-:W-:-:S04]  /*0b10*/  FFMA R26, R26, R15, R29 ;  /* 0x0000000f1a1a7223 */ /* 0x000fc8000000001d */
[----:B------:R-:W-:-:S04]  /*0b20*/  FFMA R21, R21, R16, R26 ;  /* 0x0000001015157223 */ /* 0x000fc8000000001a */
[----:B------:R-:W-:-:S07]  /*0b30*/  FFMA R22, R10, R8, R21 ;  /* 0x000000080a167223 */ /* 0x000fce0000000015 */
.L_x_6:
[----:B------:R-:W-:Y:S05]  /*0b40*/  BSYNC.RECONVERGENT B1 ;  /* 0x0000000000017941 */ /* 0x000fea0003800200 */
.L_x_5:
[----:B------:R-:W-:Y:S05]  /*0b50*/  @!P1 BRA `(.L_x_1) ;  /* 0x0000000000ec9947 */ /* 0x000fea0003800000 */
[----:B------:R-:W-:Y:S01]  /*0b60*/  ISETP.GE.U32.AND P0, PT, R25, 0x4, PT ;  /* 0x000000041900780c */ /* 0x000fe20003f06070 */
[----:B------:R-:W-:Y:S01]  /*0b70*/  BSSY.RECONVERGENT B1, `(.L_x_7) ;  /* 0x000001e000017945 */ /* 0x000fe20003800200 */
[----:B------:R-:W-:-:S04]  /*0b80*/  LOP3.LUT R4, R4, 0x3, RZ, 0xc0, !PT ;  /* 0x0000000304047812 */ /* 0x000fc800078ec0ff */
[----:B------:R-:W-:-:S07]  /*0b90*/  ISETP.NE.AND P1, PT, R4, RZ, PT ;  /* 0x000000ff0400720c */ /* 0x000fce0003f25270 */
[----:B------:R-:W-:Y:S06]  /*0ba0*/  @!P0 BRA `(.L_x_8) ;  /* 0x0000000000688947 */ /* 0x000fec0003800000 */
[----:B------:R-:W0:Y:S08]  /*0bb0*/  LDC.64 R6, c[0x0][0x390] ;  /* 0x0000e400ff067b82 */ /* 0x000e300000000a00 */
[----:B------:R-:W1:Y:S01]  /*0bc0*/  LDC.64 R8, c[0x0][0x398] ;  /* 0x0000e600ff087b82 */ /* 0x000e620000000a00 */
[----:B0-----:R-:W-:-:S07]  /*0bd0*/  IMAD.WIDE.U32 R10, R2, 0x4, R6 ;  /* 0x00000004020a7825 */ /* 0x001fce00078e0006 */
[----:B------:R-:W0:Y:S01]  /*0be0*/  LDC.64 R6, c[0x0][0x3a0] ;  /* 0x0000e800ff067b82 */ /* 0x000e220000000a00 */
[----:B------:R-:W0:Y:S04]  /*0bf0*/  LDG.E R13, desc[UR4][R10.64] ;  /* 0x000000040a0d7981 */ /* 0x000e28000c1e1900 */
[----:B------:R-:W2:Y:S04]  /*0c00*/  LDG.E R15, desc[UR4][R10.64+0x4] ;  /* 0x000004040a0f7981 */ /* 0x000ea8000c1e1900 */
[----:B------:R-:W3:Y:S04]  /*0c10*/  LDG.E R17, desc[UR4][R10.64+0x8] ;  /* 0x000008040a117981 */ /* 0x000ee8000c1e1900 */
[----:B------:R-:W4:Y:S01]  /*0c20*/  LDG.E R5, desc[UR4][R10.64+0xc] ;  /* 0x00000c040a057981 */ /* 0x000f22000c1e1900 */
[----:B-1----:R-:W-:-:S05]  /*0c30*/  IMAD.WIDE.U32 R8, R2, 0x4, R8 ;  /* 0x0000000402087825 */ /* 0x002fca00078e0008 */
[----:B------:R-:W5:Y:S04]  /*0c40*/  LDG.E R3, desc[UR4][R8.64] ;  /* 0x0000000408037981 */ /* 0x000f68000c1e1900 */
[----:B------:R-:W5:Y:S04]  /*0c50*/  LDG.E R18, desc[UR4][R8.64+0x4] ;  /* 0x0000040408127981 */ /* 0x000f68000c1e1900 */
[----:B------:R-:W5:Y:S04]  /*0c60*/  LDG.E R10, desc[UR4][R8.64+0x8] ;  /* 0x00000804080a7981 */ /* 0x000f68000c1e1900 */
[----:B------:R-:W5:Y:S01]  /*0c70*/  LDG.E R20, desc[UR4][R8.64+0xc] ;  /* 0x00000c0408147981 */ /* 0x000f62000c1e1900 */
[----:B0-----:R-:W-:-:S04]  /*0c80*/  IMAD.WIDE.U32 R12, R13, 0x4, R6 ;  /* 0x000000040d0c7825 */ /* 0x001fc800078e0006 */
[--C-:B--2---:R-:W-:Y:S02]  /*0c90*/  IMAD.WIDE.U32 R14, R15, 0x4, R6.reuse ;  /* 0x000000040f0e7825 */ /* 0x104fe400078e0006 */
[----:B------:R-:W5:Y:S02]  /*0ca0*/  LDG.E R12, desc[UR4][R12.64] ;  /* 0x000000040c0c7981 */ /* 0x000f64000c1e1900 */
[--C-:B---3--:R-:W-:Y:S02]  /*0cb0*/  IMAD.WIDE.U32 R16, R17, 0x4, R6.reuse ;  /* 0x0000000411107825 */ /* 0x108fe400078e0006 */
[----:B------:R-:W2:Y:S02]  /*0cc0*/  LDG.E R14, desc[UR4][R14.64] ;  /* 0x000000040e0e7981 */ /* 0x000ea4000c1e1900 */
[----:B----4-:R-:W-:Y:S02]  /*0cd0*/  IMAD.WIDE.U32 R6, R5, 0x4, R6 ;  /* 0x0000000405067825 */ /* 0x010fe400078e0006 */
[----:B------:R-:W3:Y:S04]  /*0ce0*/  LDG.E R16, desc[UR4][R16.64] ;  /* 0x0000000410107981 */ /* 0x000ee8000c1e1900 */
[----:B------:R-:W4:Y:S01]  /*0cf0*/  LDG.E R6, desc[UR4][R6.64] ;  /* 0x0000000406067981 */ /* 0x000f22000c1e1900 */
[----:B------:R-:W-:Y:S01]  /*0d00*/  IADD3 R2, PT, PT, R2, 0x4, RZ ;  /* 0x0000000402027810 */ /* 0x000fe20007ffe0ff */
[----:B-----5:R-:W-:-:S04]  /*0d10*/  FFMA R3, R3, R12, R22 ;  /* 0x0000000c03037223 */ /* 0x020fc80000000016 */
[----:B--2---:R-:W-:-:S04]  /*0d20*/  FFMA R3, R18, R14, R3 ;  /* 0x0000000e12037223 */ /* 0x004fc80000000003 */
[----:B---3--:R-:W-:-:S04]  /*0d30*/  FFMA R3, R10, R16, R3 ;  /* 0x000000100a037223 */ /* 0x008fc80000000003 */
[----:B----4-:R-:W-:-:S07]  /*0d40*/  FFMA R22, R20, R6, R3 ;  /* 0x0000000614167223 */ /* 0x010fce0000000003 */
.L_x_8:
[----:B------:R-:W-:Y:S05]  /*0d50*/  BSYNC.RECONVERGENT B1 ;  /* 0x0000000000017941 */ /* 0x000fea0003800200 */
.L_x_7:
[----:B------:R-:W-:Y:S05]  /*0d60*/  @!P1 BRA `(.L_x_1) ;  /* 0x0000000000689947 */ /* 0x000fea0003800000 */
[----:B------:R-:W0:Y:S08]  /*0d70*/  LDC.64 R8, c[0x0][0x398] ;  /* 0x0000e600ff087b82 */ /* 0x000e300000000a00 */
[----:B------:R-:W1:Y:S08]  /*0d80*/  LDC.64 R10, c[0x0][0x390] ;  /* 0x0000e400ff0a7b82 */ /* 0x000e700000000a00 */
[----:B------:R-:W2:Y:S01]  /*0d90*/  LDC.64 R6, c[0x0][0x3a0] ;  /* 0x0000e800ff067b82 */ /* 0x000ea20000000a00 */
[----:B0-----:R-:W-:-:S03]  /*0da0*/  IMAD.WIDE.U32 R8, R2, 0x4, R8 ;  /* 0x0000000402087825 */ /* 0x001fc600078e0008 */
[----:B------:R-:W-:Y:S02]  /*0db0*/  MOV R12, R8 ;  /* 0x00000008000c7202 */ /* 0x000fe40000000f00 */
[----:B------:R-:W-:Y:S01]  /*0dc0*/  MOV R13, R9 ;  /* 0x00000009000d7202 */ /* 0x000fe20000000f00 */
[----:B-1----:R-:W-:Y:S01]  /*0dd0*/  IMAD.WIDE.U32 R2, R2, 0x4, R10 ;  /* 0x0000000402027825 */ /* 0x002fe200078e000a */
[----:B------:R-:W-:Y:S02]  /*0de0*/  IADD3 R8, PT, PT, -R4, RZ, RZ ;  /* 0x000000ff04087210 */ /* 0x000fe40007ffe1ff */
[----:B------:R-:W-:Y:S02]  /*0df0*/  MOV R10, R2 ;  /* 0x00000002000a7202 */ /* 0x000fe40000000f00 */
[----:B------:R-:W-:-:S07]  /*0e00*/  MOV R11, R3 ;  /* 0x00000003000b7202 */ /* 0x000fce0000000f00 */
.L_x_9:
[----:B------:R-:W-:Y:S02]  /*0e10*/  MOV R4, R10 ;  /* 0x0000000a00047202 */ /* 0x000fe40000000f00 */
[----:B------:R-:W-:-:S05]  /*0e20*/  MOV R5, R11 ;  /* 0x0000000b00057202 */ /* 0x000fca0000000f00 */
[----:B------:R0:W2:Y:S02]  /*0e30*/  LDG.E R3, desc[UR4][R4.64] ;  /* 0x0000000404037981 */ /* 0x0000a4000c1e1900 */
[----:B0-----:R-:W-:Y:S02]  /*0e40*/  MOV R4, R12 ;  /* 0x0000000c00047202 */ /* 0x001fe40000000f00 */
[----:B------:R-:W-:-:S05]  /*0e50*/  MOV R5, R13 ;  /* 0x0000000d00057202 */ /* 0x000fca0000000f00 */
[----:B------:R-:W3:Y:S01]  /*0e60*/  LDG.E R9, desc[UR4][R4.64] ;  /* 0x0000000404097981 */ /* 0x000ee2000c1e1900 */
[----:B--2---:R-:W-:-:S06]  /*0e70*/  IMAD.WIDE.U32 R2, R3, 0x4, R6 ;  /* 0x0000000403027825 */ /* 0x004fcc00078e0006 */
[----:B------:R-:W3:Y:S01]  /*0e80*/  LDG.E R2, desc[UR4][R2.64] ;  /* 0x0000000402027981 */ /* 0x000ee2000c1e1900 */
[----:B------:R-:W-:-:S04]  /*0e90*/  IADD3 R8, PT, PT, R8, 0x1, RZ ;  /* 0x0000000108087810 */ /* 0x000fc80007ffe0ff */
[----:B------:R-:W-:Y:S02]  /*0ea0*/  ISETP.NE.AND P0, PT, R8, RZ, PT ;  /* 0x000000ff0800720c */ /* 0x000fe40003f05270 */
[----:B------:R-:W-:Y:S02]  /*0eb0*/  IADD3 R12, P1, PT, R12, 0x4, RZ ;  /* 0x000000040c0c7810 */ /* 0x000fe40007f3e0ff */
[----:B------:R-:W-:Y:S02]  /*0ec0*/  IADD3 R10, P2, PT, R10, 0x4, RZ ;  /* 0x000000040a0a7810 */ /* 0x000fe40007f5e0ff */
[----:B------:R-:W-:Y:S02]  /*0ed0*/  IADD3.X R13, PT, PT, RZ, R13, RZ, P1, !PT ;  /* 0x0000000dff0d7210 */ /* 0x000fe40000ffe4ff */
[----:B------:R-:W-:Y:S01]  /*0ee0*/  IADD3.X R11, PT, PT, RZ, R11, RZ, P2, !PT ;  /* 0x0000000bff0b7210 */ /* 0x000fe200017fe4ff */
[----:B---3--:R-:W-:-:S04]  /*0ef0*/  FFMA R22, R9, R2, R22 ;  /* 0x0000000209167223 */ /* 0x008fc80000000016 */
[----:B------:R-:W-:Y:S05]  /*0f00*/  @P0 BRA `(.L_x_9) ;  /* 0xfffffffc00c00947 */ /* 0x000fea000383ffff */
.L_x_1:
[----:B------:R-:W-:Y:S05]  /*0f10*/  BSYNC.RECONVERGENT B0 ;  /* 0x0000000000007941 */ /* 0x000fea0003800200 */
.L_x_0:
[----:B------:R-:W0:Y:S02]  /*0f20*/  LDC.64 R2, c[0x0][0x3a8] ;  /* 0x0000ea00ff027b82 */ /* 0x000e240000000a00 */
[----:B0-----:R-:W-:-:S05]  /*0f30*/  IMAD.WIDE.U32 R2, R0, 0x4, R2 ;  /* 0x0000000400027825 */ /* 0x001fca00078e0002 */
[----:B------:R-:W2:Y:S02]  /*0f40*/  LDG.E R5, desc[UR4][R2.64] ;  /* 0x0000000402057981 */ /* 0x000ea4000c1e1900 */
[----:B--2---:R-:W-:-:S05]  /*0f50*/  FADD R5, R5, R22 ;  /* 0x0000001605057221 */ /* 0x004fca0000000000 */
[----:B------:R-:W-:Y:S01]  /*0f60*/  STG.E desc[UR4][R2.64], R5 ;  /* 0x0000000502007986 */ /* 0x000fe2000c101904 */
[----:B------:R-:W-:Y:S05]  /*0f70*/  EXIT ;  /* 0x000000000000794d */ /* 0x000fea0003800000 */
.L_x_10:
[----:B------:R-:W-:-:S00]  /*0f80*/  BRA `(.L_x_10) ;  /* 0xfffffffc00fc7947 */ /* 0x000fc0000383ffff */
[----:B------:R-:W-:-:S00]  /*0f90*/  NOP ;  /* 0x0000000000007918 */ /* 0x000fc00000000000 */
        /* <DEDUP_REMOVED lines=14> */
.L_x_11:


//--------------------- .nv.shared.reserved.0     --------------------------
	.section	.nv.shared.reserved.0,"aw",@nobits
	.weak		__nv_reservedSMEM_offset_0_alias
	.size		__nv_reservedSMEM_offset_0_alias, 0, 64
	.other		__nv_reservedSMEM_offset_0_alias,@"STO_CUDA_RESERVED_SHARED STV_DEFAULT"
__nv_reservedSMEM_offset_0_alias:
	.zero		0
	.zero		64


//--------------------- .nv.constant0._Z15spmv_csr_kernel9CSRMatrixPfS0_ --------------------------
	.section	.nv.constant0._Z15spmv_csr_kernel9CSRMatrixPfS0_,"a",@progbits
	.sectionflags	@""
	.align	4
.nv.constant0._Z15spmv_csr_kernel9CSRMatrixPfS0_:
	.zero		944


//--------------------- SYMBOLS --------------------------

	.type		.nv.reservedSmem.offset0,@object
	.size		.nv.reservedSmem.offset0,0x4
